	.headerflags	@"EF_CUDA_TEXMODE_UNIFIED EF_CUDA_64BIT_ADDRESS EF_CUDA_ACCELERATORS EF_CUDA_SM90 EF_CUDA_VIRTUAL_SM(EF_CUDA_SM90)"
	.elftype	@"ET_EXEC"


//--------------------- .nv.info                  --------------------------
	.section	.nv.info,"",@"SHT_CUDA_INFO"
	.align	4


	//----- nvinfo : EIATTR_REGCOUNT
	.align		4
        /*0000*/ 	.byte	0x04, 0x2f
        /*0002*/ 	.short	(.L_3 - .L_2)
	.align		4
.L_2:
        /*0004*/ 	.word	index@(triton_poi_fused__native_batch_norm_legit_no_training_convolution_5)
        /*0008*/ 	.word	0x00000017


	//----- nvinfo : EIATTR_MIN_STACK_SIZE
	.align		4
.L_3:
        /*000c*/ 	.byte	0x04, 0x12
        /*000e*/ 	.short	(.L_5 - .L_4)
	.align		4
.L_4:
        /*0010*/ 	.word	index@(triton_poi_fused__native_batch_norm_legit_no_training_convolution_5)
        /*0014*/ 	.word	0x00000000


	//----- nvinfo : EIATTR_FRAME_SIZE
	.align		4
.L_5:
        /*0018*/ 	.byte	0x04, 0x11
        /*001a*/ 	.short	(.L_7 - .L_6)
	.align		4
.L_6:
        /*001c*/ 	.word	index@(triton_poi_fused__native_batch_norm_legit_no_training_convolution_5)
        /*0020*/ 	.word	0x00000000


	//----- nvinfo : EIATTR_MIN_STACK_SIZE
	.align		4
.L_7:
        /*0024*/ 	.byte	0x04, 0x12
        /*0026*/ 	.short	(.L_9 - .L_8)
	.align		4
.L_8:
        /*0028*/ 	.word	index@(triton_poi_fused__native_batch_norm_legit_no_training_convolution_5)
        /*002c*/ 	.word	0x00000000
.L_9:


//--------------------- .nv.info.triton_poi_fused__native_batch_norm_legit_no_training_convolution_5 --------------------------
	.section	.nv.info.triton_poi_fused__native_batch_norm_legit_no_training_convolution_5,"",@"SHT_CUDA_INFO"
	.sectionflags	@""
	.align	4


	//----- nvinfo : EIATTR_CUDA_API_VERSION
	.align		4
        /*0000*/ 	.byte	0x04, 0x37
        /*0002*/ 	.short	(.L_11 - .L_10)
.L_10:
        /*0004*/ 	.word	0x0000007c


	//----- nvinfo : EIATTR_KPARAM_INFO
	.align		4
.L_11:
        /*0008*/ 	.byte	0x04, 0x17
        /*000a*/ 	.short	(.L_13 - .L_12)
.L_12:
        /*000c*/ 	.word	0x00000000
        /*0010*/ 	.short	0x0007
        /*0012*/ 	.short	0x0038
        /*0014*/ 	.byte	0x00, 0xf0, 0x11, 0x00


	//----- nvinfo : EIATTR_KPARAM_INFO
	.align		4
.L_13:
        /*0018*/ 	.byte	0x04, 0x17
        /*001a*/ 	.short	(.L_15 - .L_14)
.L_14:
        /*001c*/ 	.word	0x00000000
        /*0020*/ 	.short	0x0006
        /*0022*/ 	.short	0x0030
        /*0024*/ 	.byte	0x00, 0xf4, 0x21, 0x00


	//----- nvinfo : EIATTR_KPARAM_INFO
	.align		4
.L_15:
        /*0028*/ 	.byte	0x04, 0x17
        /*002a*/ 	.short	(.L_17 - .L_16)
.L_16:
        /*002c*/ 	.word	0x00000000
        /*0030*/ 	.short	0x0005
        /*0032*/ 	.short	0x0028
        /*0034*/ 	.byte	0x00, 0xf4, 0x21, 0x00


	//----- nvinfo : EIATTR_KPARAM_INFO
	.align		4
.L_17:
        /*0038*/ 	.byte	0x04, 0x17
        /*003a*/ 	.short	(.L_19 - .L_18)
.L_18:
        /*003c*/ 	.word	0x00000000
        /*0040*/ 	.short	0x0004
        /*0042*/ 	.short	0x0020
        /*0044*/ 	.byte	0x00, 0xf4, 0x21, 0x00


	//----- nvinfo : EIATTR_KPARAM_INFO
	.align		4
.L_19:
        /*0048*/ 	.byte	0x04, 0x17
        /*004a*/ 	.short	(.L_21 - .L_20)
.L_20:
        /*004c*/ 	.word	0x00000000
        /*0050*/ 	.short	0x0003
        /*0052*/ 	.short	0x0018
        /*0054*/ 	.byte	0x00, 0xf4, 0x21, 0x00


	//----- nvinfo : EIATTR_KPARAM_INFO
	.align		4
.L_21:
        /*0058*/ 	.byte	0x04, 0x17
        /*005a*/ 	.short	(.L_23 - .L_22)
.L_22:
        /*005c*/ 	.word	0x00000000
        /*0060*/ 	.short	0x0002
        /*0062*/ 	.short	0x0010
        /*0064*/ 	.byte	0x00, 0xf4, 0x21, 0x00


	//----- nvinfo : EIATTR_KPARAM_INFO
	.align		4
.L_23:
        /*0068*/ 	.byte	0x04, 0x17
        /*006a*/ 	.short	(.L_25 - .L_24)
.L_24:
        /*006c*/ 	.word	0x00000000
        /*0070*/ 	.short	0x0001
        /*0072*/ 	.short	0x0008
        /*0074*/ 	.byte	0x00, 0xf4, 0x21, 0x00


	//----- nvinfo : EIATTR_KPARAM_INFO
	.align		4
.L_25:
        /*0078*/ 	.byte	0x04, 0x17
        /*007a*/ 	.short	(.L_27 - .L_26)
.L_26:
        /*007c*/ 	.word	0x00000000
        /*0080*/ 	.short	0x0000
        /*0082*/ 	.short	0x0000
        /*0084*/ 	.byte	0x00, 0xf4, 0x21, 0x00


	//----- nvinfo : EIATTR_SPARSE_MMA_MASK
	.align		4
.L_27:
        /*0088*/ 	.byte	0x03, 0x50
        /*008a*/ 	.short	0x0000


	//----- nvinfo : EIATTR_MAXREG_COUNT
	.align		4
        /*008c*/ 	.byte	0x03, 0x1b
        /*008e*/ 	.short	0x00ff


	//----- nvinfo : EIATTR_EXIT_INSTR_OFFSETS
	.align		4
        /*0090*/ 	.byte	0x04, 0x1c
        /*0092*/ 	.short	(.L_29 - .L_28)


	//   ....[0]....
.L_28:
        /*0094*/ 	.word	0x00000350


	//   ....[1]....
        /*0098*/ 	.word	0x00000370


	//----- nvinfo : EIATTR_REQNTID
	.align		4
.L_29:
        /*009c*/ 	.byte	0x04, 0x10
        /*009e*/ 	.short	(.L_31 - .L_30)
.L_30:
        /*00a0*/ 	.word	0x00000080
        /*00a4*/ 	.word	0x00000001
        /*00a8*/ 	.word	0x00000001


	//----- nvinfo : EIATTR_CBANK_PARAM_SIZE
	.align		4
.L_31:
        /*00ac*/ 	.byte	0x03, 0x19
        /*00ae*/ 	.short	0x003c


	//----- nvinfo : EIATTR_PARAM_CBANK
	.align		4
        /*00b0*/ 	.byte	0x04, 0x0a
        /*00b2*/ 	.short	(.L_33 - .L_32)
	.align		4
.L_32:
        /*00b4*/ 	.word	index@(.nv.constant0.triton_poi_fused__native_batch_norm_legit_no_training_convolution_5)
        /*00b8*/ 	.short	0x0210
        /*00ba*/ 	.short	0x003c


	//----- nvinfo : EIATTR_SW_WAR
	.align		4
.L_33:
        /*00bc*/ 	.byte	0x04, 0x36
        /*00be*/ 	.short	(.L_35 - .L_34)
.L_34:
        /*00c0*/ 	.word	0x00000008
.L_35:


//--------------------- .nv.callgraph             --------------------------
	.section	.nv.callgraph,"",@"SHT_CUDA_CALLGRAPH"
	.align	4
	.sectionentsize	8
	.align		4
        /*0000*/ 	.word	0x00000000
	.align		4
        /*0004*/ 	.word	0xffffffff
	.align		4
        /*0008*/ 	.word	0x00000000
	.align		4
        /*000c*/ 	.word	0xfffffffe
	.align		4
        /*0010*/ 	.word	0x00000000
	.align		4
        /*0014*/ 	.word	0xfffffffd
	.align		4
        /*0018*/ 	.word	0x00000000
	.align		4
        /*001c*/ 	.word	0xfffffffc


//--------------------- .nv.constant4             --------------------------
	.section	.nv.constant4,"a",@progbits
	.align	8
	.align		8
.nv.constant4:
        /*0000*/ 	.dword	_$_str
	.align		8
        /*0008*/ 	.dword	_$_str_$_2


//--------------------- .text.triton_poi_fused__native_batch_norm_legit_no_training_convolution_5 --------------------------
	.section	.text.triton_poi_fused__native_batch_norm_legit_no_training_convolution_5,"ax",@progbits
	.align	128
        .global         triton_poi_fused__native_batch_norm_legit_no_training_convolution_5
        .type           triton_poi_fused__native_batch_norm_legit_no_training_convolution_5,@function
        .size           triton_poi_fused__native_batch_norm_legit_no_training_convolution_5,(.L_x_1 - triton_poi_fused__native_batch_norm_legit_no_training_convolution_5)
        .other          triton_poi_fused__native_batch_norm_legit_no_training_convolution_5,@"STO_CUDA_ENTRY STV_DEFAULT"
triton_poi_fused__native_batch_norm_legit_no_training_convolution_5:
.text.triton_poi_fused__native_batch_norm_legit_no_training_convolution_5:
[----:B------:R-:W0:Y:S01]  /*0000*/  LDC R1, c[0x0][0x28] ;  /* 0x00000a00ff017b82 */ /* 0x000e220000000800 */
[----:B------:R-:W1:Y:S07]  /*0010*/  S2R R0, SR_TID.X ;  /* 0x0000000000007919 */ /* 0x000e6e0000002100 */
[----:B------:R-:W2:Y:S01]  /*0020*/  LDC.64 R12, c[0x0][0x228] ;  /* 0x00008a00ff0c7b82 */ /* 0x000ea20000000a00 */
[----:B------:R-:W-:Y:S01]  /*0030*/  CS2R R4, SRZ ;  /* 0x0000000000047805 */ /* 0x000fe2000001ff00 */
[----:B------:R-:W-:Y:S01]  /*0040*/  ULDC.64 UR4, c[0x0][0x208] ;  /* 0x0000820000047ab9 */ /* 0x000fe20000000a00 */
[----:B------:R-:W3:Y:S05]  /*0050*/  S2R R3, SR_CTAID.X ;  /* 0x0000000000037919 */ /* 0x000eea0000002500 */
[----:B------:R-:W4:Y:S08]  /*0060*/  LDC.64 R10, c[0x0][0x218] ;  /* 0x00008600ff0a7b82 */ /* 0x000f300000000a00 */
[----:B------:R-:W5:Y:S08]  /*0070*/  LDC.64 R14, c[0x0][0x220] ;  /* 0x00008800ff0e7b82 */ /* 0x000f700000000a00 */
[----:B------:R-:W4:Y:S01]  /*0080*/  LDC.64 R16, c[0x0][0x230] ;  /* 0x00008c00ff107b82 */ /* 0x000f220000000a00 */
[----:B-1----:R-:W-:-:S07]  /*0090*/  LOP3.LUT R0, R0, 0x7f, RZ, 0xc0, !PT ;  /* 0x0000007f00007812 */ /* 0x002fce00078ec0ff */
[----:B------:R-:W1:Y:S01]  /*00a0*/  LDC.64 R6, c[0x0][0x238] ;  /* 0x00008e00ff067b82 */ /* 0x000e620000000a00 */
[----:B---3--:R-:W-:-:S04]  /*00b0*/  LEA R0, R3, R0, 0x7 ;  /* 0x0000000003007211 */ /* 0x008fc800078e38ff */
[C---:B------:R-:W-:Y:S01]  /*00c0*/  ISETP.GE.AND P2, PT, R0.reuse, 0x1400, PT ;  /* 0x000014000000780c */ /* 0x040fe20003f46270 */
[----:B------:R-:W-:-:S05]  /*00d0*/  IMAD.HI R2, R0, 0x66666667, RZ ;  /* 0x6666666700027827 */ /* 0x000fca00078e02ff */
[----:B------:R-:W-:-:S04]  /*00e0*/  SHF.R.U32.HI R3, RZ, 0x1f, R2 ;  /* 0x0000001fff037819 */ /* 0x000fc80000011602 */
[----:B------:R-:W-:-:S04]  /*00f0*/  LEA.HI.SX32 R3, R2, R3, 0x1e ;  /* 0x0000000302037211 */ /* 0x000fc800078ff2ff */
[----:B------:R-:W-:-:S04]  /*0100*/  SHF.R.S32.HI R2, RZ, 0x1f, R3 ;  /* 0x0000001fff027819 */ /* 0x000fc80000011403 */
[----:B------:R-:W-:-:S04]  /*0110*/  LEA.HI R2, R2, R3, RZ, 0x7 ;  /* 0x0000000302027211 */ /* 0x000fc800078f38ff */
[----:B------:R-:W-:-:S04]  /*0120*/  LOP3.LUT R2, R2, 0xffffff80, RZ, 0xc0, !PT ;  /* 0xffffff8002027812 */ /* 0x000fc800078ec0ff */
[----:B------:R-:W-:Y:S02]  /*0130*/  IADD3 R19, R3, -R2, RZ ;  /* 0x8000000203137210 */ /* 0x000fe40007ffe0ff */
[----:B------:R-:W3:Y:S03]  /*0140*/  LDC.64 R2, c[0x0][0x210] ;  /* 0x00008400ff027b82 */ /* 0x000ee60000000a00 */
[----:B--2---:R-:W-:-:S05]  /*0150*/  IMAD.WIDE R12, R19, 0x4, R12 ;  /* 0x00000004130c7825 */ /* 0x004fca00078e020c */
[----:B------:R5:W2:Y:S01]  /*0160*/  @!P2 LDG.E.EL R4, desc[UR4][R12.64] ;  /* 0x000000040c04a981 */ /* 0x000aa2000c2e1900 */
[----:B------:R-:W-:Y:S01]  /*0170*/  CS2R R8, SRZ ;  /* 0x0000000000087805 */ /* 0x000fe2000001ff00 */
[----:B----4-:R-:W-:-:S05]  /*0180*/  IMAD.WIDE R10, R19, 0x4, R10 ;  /* 0x00000004130a7825 */ /* 0x010fca00078e020a */
[----:B------:R4:W2:Y:S01]  /*0190*/  @!P2 LDG.E.EL R5, desc[UR4][R10.64] ;  /* 0x000000040a05a981 */ /* 0x0008a2000c2e1900 */
[----:B-----5:R-:W-:-:S04]  /*01a0*/  IMAD.WIDE R12, R19, 0x4, R14 ;  /* 0x00000004130c7825 */ /* 0x020fc800078e020e */
[----:B---3--:R-:W-:Y:S01]  /*01b0*/  IMAD.WIDE R2, R0, 0x4, R2 ;  /* 0x0000000400027825 */ /* 0x008fe200078e0202 */
[----:B------:R-:W3:Y:S04]  /*01c0*/  @!P2 LDG.E.EL R9, desc[UR4][R12.64] ;  /* 0x000000040c09a981 */ /* 0x000ee8000c2e1900 */
[----:B------:R-:W5:Y:S01]  /*01d0*/  @!P2 LDG.E R8, desc[UR4][R2.64] ;  /* 0x000000040208a981 */ /* 0x000f62000c1e1900 */
[----:B0-----:R-:W-:-:S04]  /*01e0*/  IMAD.WIDE R14, R19, 0x4, R16 ;  /* 0x00000004130e7825 */ /* 0x001fc800078e0210 */
[----:B-1----:R-:W-:Y:S01]  /*01f0*/  IMAD.WIDE R16, R19, 0x4, R6 ;  /* 0x0000000413107825 */ /* 0x002fe200078e0206 */
[----:B------:R-:W-:Y:S01]  /*0200*/  CS2R R18, SRZ ;  /* 0x0000000000127805 */ /* 0x000fe2000001ff00 */
[----:B----4-:R-:W-:Y:S01]  /*0210*/  HFMA2.MMA R11, -RZ, RZ, 1.625, 0 ;  /* 0x3e800000ff0b7435 */ /* 0x010fe200000001ff */
[----:B------:R-:W0:Y:S04]  /*0220*/  LDC.64 R6, c[0x0][0x240] ;  /* 0x00009000ff067b82 */ /* 0x000e280000000a00 */
[----:B------:R-:W4:Y:S04]  /*0230*/  @!P2 LDG.E.EL R18, desc[UR4][R14.64] ;  /* 0x000000040e12a981 */ /* 0x000f28000c2e1900 */
[----:B------:R-:W4:Y:S01]  /*0240*/  @!P2 LDG.E.EL R19, desc[UR4][R16.64] ;  /* 0x000000041013a981 */ /* 0x000f22000c2e1900 */
[----:B0-----:R-:W-:-:S04]  /*0250*/  IMAD.WIDE R6, R0, 0x4, R6 ;  /* 0x0000000400067825 */ /* 0x001fc800078e0206 */
[----:B--2---:R-:W-:-:S04]  /*0260*/  FADD R4, R4, 9.9999997473787516356e-06 ;  /* 0x3727c5ac04047421 */ /* 0x004fc80000000000 */
[----:B------:R-:W0:Y:S02]  /*0270*/  MUFU.SQRT R20, R4 ;  /* 0x0000000400147308 */ /* 0x000e240000002000 */
[C---:B0-----:R-:W-:Y:S02]  /*0280*/  FSETP.GT.AND P0, PT, R20.reuse, 8.50705917302346158658e+37, PT ;  /* 0x7e8000001400780b */ /* 0x041fe40003f04000 */
[----:B------:R-:W-:-:S11]  /*0290*/  FSETP.GEU.AND P1, PT, R20, 1.175494350822287508e-38, PT ;  /* 0x008000001400780b */ /* 0x000fd60003f2e000 */
[----:B------:R-:W-:-:S04]  /*02a0*/  @P0 FMUL R20, R20, 0.25 ;  /* 0x3e80000014140820 */ /* 0x000fc80000400000 */
[----:B------:R-:W-:-:S06]  /*02b0*/  @!P1 FMUL R20, R20, 16777216 ;  /* 0x4b80000014149820 */ /* 0x000fcc0000400000 */
[----:B------:R-:W0:Y:S01]  /*02c0*/  MUFU.RCP R20, R20 ;  /* 0x0000001400147308 */ /* 0x000e220000001000 */
[----:B------:R-:W-:Y:S01]  /*02d0*/  FSEL R11, R11, 1, P0 ;  /* 0x3f8000000b0b7808 */ /* 0x000fe20000000000 */
[----:B-----5:R-:W-:-:S04]  /*02e0*/  FADD R5, R5, R8 ;  /* 0x0000000805057221 */ /* 0x020fc80000000000 */
[----:B------:R-:W-:Y:S01]  /*02f0*/  @!P1 FMUL R11, R11, 16777216 ;  /* 0x4b8000000b0b9820 */ /* 0x000fe20000400000 */
[----:B---3--:R-:W-:Y:S01]  /*0300*/  FADD R9, R5, -R9 ;  /* 0x8000000905097221 */ /* 0x008fe20000000000 */
[----:B------:R1:W-:Y:S02]  /*0310*/  @!P2 STG.E desc[UR4][R2.64], R5 ;  /* 0x000000050200a986 */ /* 0x0003e4000c101904 */
[----:B0-----:R-:W-:-:S04]  /*0320*/  FMUL R4, R20, R11 ;  /* 0x0000000b14047220 */ /* 0x001fc80000400000 */
[----:B------:R-:W-:-:S04]  /*0330*/  FMUL R4, R9, R4 ;  /* 0x0000000409047220 */ /* 0x000fc80000400000 */
[----:B----4-:R-:W-:Y:S01]  /*0340*/  FFMA R19, R4, R18, R19 ;  /* 0x0000001204137223 */ /* 0x010fe20000000013 */
[----:B-1----:R-:W-:Y:S06]  /*0350*/  @P2 EXIT ;  /* 0x000000000000294d */ /* 0x002fec0003800000 */
[----:B------:R-:W-:Y:S01]  /*0360*/  STG.E desc[UR4][R6.64], R19 ;  /* 0x0000001306007986 */ /* 0x000fe2000c101904 */
[----:B------:R-:W-:Y:S05]  /*0370*/  EXIT ;  /* 0x000000000000794d */ /* 0x000fea0003800000 */
.L_x_0:
[----:B------:R-:W-:-:S00]  /*0380*/  BRA `(.L_x_0) ;  /* 0xfffffffc00fc7947 */ /* 0x000fc0000383ffff */
[----:B------:R-:W-:-:S00]  /*0390*/  NOP ;  /* 0x0000000000007918 */ /* 0x000fc00000000000 */
        /* <DEDUP_REMOVED lines=14> */
.L_x_1:


//--------------------- .nv.global.init           --------------------------
	.section	.nv.global.init,"aw",@progbits
.nv.global.init:
	.type		_$_str,@object
	.size		_$_str,(_$_str_$_2 - _$_str)
_$_str:
        /*0000*/ 	.byte	0x5f, 0x5f, 0x43, 0x55, 0x44, 0x41, 0x5f, 0x46, 0x54, 0x5a, 0x00
	.type		_$_str_$_2,@object
	.size		_$_str_$_2,(.L_1 - _$_str_$_2)
_$_str_$_2:
        /*000b*/ 	.byte	0x5f, 0x5f, 0x43, 0x55, 0x44, 0x41, 0x5f, 0x50, 0x52, 0x45, 0x43, 0x5f, 0x53, 0x51, 0x52, 0x54
        /*001b*/ 	.byte	0x00
.L_1:


//--------------------- .nv.constant0.triton_poi_fused__native_batch_norm_legit_no_training_convolution_5 --------------------------
	.section	.nv.constant0.triton_poi_fused__native_batch_norm_legit_no_training_convolution_5,"a",@progbits
	.sectionflags	@""
	.align	4
.nv.constant0.triton_poi_fused__native_batch_norm_legit_no_training_convolution_5:
	.zero		588
